//
// Generated by NVIDIA NVVM Compiler
//
// Compiler Build ID: CL-36424714
// Cuda compilation tools, release 13.0, V13.0.88
// Based on NVVM 20.0.0
//

.version 9.0
.target sm_100
.address_size 64

	// .globl	_Z3fooPii

.visible .entry _Z3fooPii(
	.param .u64 .ptr .align 1 _Z3fooPii_param_0,
	.param .u32 _Z3fooPii_param_1
)
{
	.reg .pred 	%p<2>;
	.reg .b32 	%r<14>;
	.reg .b64 	%rd<7>;

	ld.param.u64 	%rd4, [_Z3fooPii_param_0];
	ld.param.u32 	%r3, [_Z3fooPii_param_1];
	cvta.to.global.u64 	%rd5, %rd4;
	add.s64 	%rd6, %rd5, 8;
	mov.b32 	%r13, 0;
$L__BB0_1:
	ld.global.u32 	%r5, [%rd6+-8];
	mul.lo.s32 	%r6, %r5, %r3;
	st.global.u32 	[%rd6+-8], %r6;
	// begin inline asm
	// end inline asm
	ld.global.u32 	%r7, [%rd6+-4];
	mul.lo.s32 	%r8, %r7, %r3;
	st.global.u32 	[%rd6+-4], %r8;
	// begin inline asm
	// end inline asm
	ld.global.u32 	%r9, [%rd6];
	mul.lo.s32 	%r10, %r9, %r3;
	st.global.u32 	[%rd6], %r10;
	// begin inline asm
	// end inline asm
	ld.global.u32 	%r11, [%rd6+4];
	mul.lo.s32 	%r12, %r11, %r3;
	st.global.u32 	[%rd6+4], %r12;
	// begin inline asm
	// end inline asm
	add.s32 	%r13, %r13, 4;
	add.s64 	%rd6, %rd6, 16;
	setp.ne.s32 	%p1, %r13, 100;
	@%p1 bra 	$L__BB0_1;
	ret;

}


// ===== COMPILED SASS (sm_100) =====

	.target	sm_100

	.elftype	@"ET_EXEC"


//--------------------- .note.nv.tkinfo           --------------------------
	.section	.note.nv.tkinfo,"",@"SHT_NOTE"
	.sectionflags	@"SHF_NOTE_NV_TKINFO"
	.tkinfo
        /*0018*/ 	.word	0x00000002
        /*0030*/ 	.string	""
        /*0030*/ 	.string	"ptxas"
        /*0030*/ 	.string	"Cuda compilation tools, release 13.0, V13.0.88"
        /*0030*/ 	.string	"Build cuda_13.0.r13.0/compiler.36424714_0"
        /*0030*/ 	.string	"-arch sm_100 -m 64 "



//--------------------- .note.nv.cuinfo           --------------------------
	.section	.note.nv.cuinfo,"",@"SHT_NOTE"
	.sectionflags	@"SHF_NOTE_NV_CUINFO"
        /*0018*/ 	.short	0x0002
        /*001a*/ 	.short	0x0064
        /*001c*/ 	.short	0x0082
	.zero		2


//--------------------- .nv.info                  --------------------------
	.section	.nv.info,"",@"SHT_CUDA_INFO"
	.align	4


	//----- nvinfo : EIATTR_REGCOUNT
	.align		4
        /*0000*/ 	.byte	0x04, 0x2f
        /*0002*/ 	.short	(.L_1 - .L_0)
	.align		4
.L_0:
        /*0004*/ 	.word	index@(_Z3fooPii)
        /*0008*/ 	.word	0x00000020


	//----- nvinfo : EIATTR_FRAME_SIZE
	.align		4
.L_1:
        /*000c*/ 	.byte	0x04, 0x11
        /*000e*/ 	.short	(.L_3 - .L_2)
	.align		4
.L_2:
        /*0010*/ 	.word	index@(_Z3fooPii)
        /*0014*/ 	.word	0x00000000


	//----- nvinfo : EIATTR_MIN_STACK_SIZE
	.align		4
.L_3:
        /*0018*/ 	.byte	0x04, 0x12
        /*001a*/ 	.short	(.L_5 - .L_4)
	.align		4
.L_4:
        /*001c*/ 	.word	index@(_Z3fooPii)
        /*0020*/ 	.word	0x00000000
.L_5:


//--------------------- .nv.compat                --------------------------
	.section	.nv.compat,"",@"SHT_CUDA_COMPAT_INFO"
	.align	4
        /*0000*/ 	.byte	0x02, 0x09, 0x00, 0x00, 0x02, 0x02, 0x01, 0x00, 0x02, 0x05, 0x05, 0x00, 0x03, 0x07, 0x01, 0x01
        /*0010*/ 	.byte	0x02, 0x03, 0x00, 0x00, 0x02, 0x06, 0x01, 0x00, 0x04, 0x0b, 0x08, 0x00, 0x09, 0x00, 0x00, 0x00
        /*0020*/ 	.byte	0x00, 0x00, 0x00, 0x00


//--------------------- .nv.info._Z3fooPii        --------------------------
	.section	.nv.info._Z3fooPii,"",@"SHT_CUDA_INFO"
	.sectionflags	@""
	.align	4


	//----- nvinfo : EIATTR_CUDA_API_VERSION
	.align		4
        /*0000*/ 	.byte	0x04, 0x37
        /*0002*/ 	.short	(.L_7 - .L_6)
.L_6:
        /*0004*/ 	.word	0x00000082


	//----- nvinfo : EIATTR_KPARAM_INFO
	.align		4
.L_7:
        /*0008*/ 	.byte	0x04, 0x17
        /*000a*/ 	.short	(.L_9 - .L_8)
.L_8:
        /*000c*/ 	.word	0x00000000
        /*0010*/ 	.short	0x0001
        /*0012*/ 	.short	0x0008
        /*0014*/ 	.byte	0x00, 0xf0, 0x11, 0x00


	//----- nvinfo : EIATTR_KPARAM_INFO
	.align		4
.L_9:
        /*0018*/ 	.byte	0x04, 0x17
        /*001a*/ 	.short	(.L_11 - .L_10)
.L_10:
        /*001c*/ 	.word	0x00000000
        /*0020*/ 	.short	0x0000
        /*0022*/ 	.short	0x0000
        /*0024*/ 	.byte	0x00, 0xf5, 0x21, 0x00


	//----- nvinfo : EIATTR_SPARSE_MMA_MASK
	.align		4
.L_11:
        /*0028*/ 	.byte	0x03, 0x50
        /*002a*/ 	.short	0x0000


	//----- nvinfo : EIATTR_MAXREG_COUNT
	.align		4
        /*002c*/ 	.byte	0x03, 0x1b
        /*002e*/ 	.short	0x00ff


	//----- nvinfo : EIATTR_MERCURY_ISA_VERSION
	.align		4
        /*0030*/ 	.byte	0x03, 0x5f
        /*0032*/ 	.short	0x0101


	//----- nvinfo : EIATTR_VRC_CTA_INIT_COUNT
	.align		4
        /*0034*/ 	.byte	0x02, 0x4a
	.zero		1
	.zero		1


	//----- nvinfo : EIATTR_EXIT_INSTR_OFFSETS
	.align		4
        /*0038*/ 	.byte	0x04, 0x1c
        /*003a*/ 	.short	(.L_13 - .L_12)


	//   ....[0]....
.L_12:
        /*003c*/ 	.word	0x00001300


	//----- nvinfo : EIATTR_CBANK_PARAM_SIZE
	.align		4
.L_13:
        /*0040*/ 	.byte	0x03, 0x19
        /*0042*/ 	.short	0x000c


	//----- nvinfo : EIATTR_PARAM_CBANK
	.align		4
        /*0044*/ 	.byte	0x04, 0x0a
        /*0046*/ 	.short	(.L_15 - .L_14)
	.align		4
.L_14:
        /*0048*/ 	.word	index@(.nv.constant0._Z3fooPii)
        /*004c*/ 	.short	0x0380
        /*004e*/ 	.short	0x000c


	//----- nvinfo : EIATTR_SW_WAR
	.align		4
.L_15:
        /*0050*/ 	.byte	0x04, 0x36
        /*0052*/ 	.short	(.L_17 - .L_16)
.L_16:
        /*0054*/ 	.word	0x00000008
.L_17:


//--------------------- .nv.callgraph             --------------------------
	.section	.nv.callgraph,"",@"SHT_CUDA_CALLGRAPH"
	.align	4
	.sectionentsize	8
	.align		4
        /*0000*/ 	.word	0x00000000
	.align		4
        /*0004*/ 	.word	0xffffffff
	.align		4
        /*0008*/ 	.word	0x00000000
	.align		4
        /*000c*/ 	.word	0xfffffffe
	.align		4
        /*0010*/ 	.word	0x00000000
	.align		4
        /*0014*/ 	.word	0xfffffffd
	.align		4
        /*0018*/ 	.word	0x00000000
	.align		4
        /*001c*/ 	.word	0xfffffffc


//--------------------- .text._Z3fooPii           --------------------------
	.section	.text._Z3fooPii,"ax",@progbits
	.align	128
        .global         _Z3fooPii
        .type           _Z3fooPii,@function
        .size           _Z3fooPii,(.L_x_1 - _Z3fooPii)
        .other          _Z3fooPii,@"STO_CUDA_ENTRY STV_DEFAULT"
_Z3fooPii:
.text._Z3fooPii:
[----:B------:R-:W-:Y:S08]  /*0000*/  LDC R1, c[0x0][0x37c] ;  /* 0x0000df00ff017b82 */ /* 0x000ff00000000800 */
[----:B------:R-:W0:Y:S01]  /*0010*/  LDC.64 R2, c[0x0][0x380] ;  /* 0x0000e000ff027b82 */ /* 0x000e220000000a00 */
[----:B------:R-:W0:Y:S01]  /*0020*/  LDCU.64 UR4, c[0x0][0x358] ;  /* 0x00006b00ff0477ac */ /* 0x000e220008000a00 */
[----:B------:R-:W1:Y:S01]  /*0030*/  LDCU UR6, c[0x0][0x388] ;  /* 0x00007100ff0677ac */ /* 0x000e620008000800 */
[----:B0-----:R-:W1:Y:S04]  /*0040*/  LDG.E R4, desc[UR4][R2.64+0x18c] ;  /* 0x00018c0402047981 */ /* 0x001e68000c1e1900 */
[----:B------:R-:W2:Y:S04]  /*0050*/  LDG.E R5, desc[UR4][R2.64] ;  /* 0x0000000402057981 */ /* 0x000ea8000c1e1900 */
[----:B------:R-:W3:Y:S04]  /*0060*/  LDG.E R28, desc[UR4][R2.64+0x4] ;  /* 0x00000404021c7981 */ /* 0x000ee8000c1e1900 */
[----:B------:R-:W4:Y:S04]  /*0070*/  LDG.E R0, desc[UR4][R2.64+0x8] ;  /* 0x0000080402007981 */ /* 0x000f28000c1e1900 */
[----:B------:R-:W5:Y:S04]  /*0080*/  LDG.E R16, desc[UR4][R2.64+0x10] ;  /* 0x0000100402107981 */ /* 0x000f68000c1e1900 */
        /* <DEDUP_REMOVED lines=18> */
[----:B------:R-:W5:Y:S01]  /*01b0*/  LDG.E R7, desc[UR4][R2.64+0x5c] ;  /* 0x00005c0402077981 */ /* 0x000f62000c1e1900 */
[----:B-1----:R-:W-:-:S03]  /*01c0*/  IMAD R9, R4, UR6, RZ ;  /* 0x0000000604097c24 */ /* 0x002fc6000f8e02ff */
[----:B------:R-:W5:Y:S01]  /*01d0*/  LDG.E R4, desc[UR4][R2.64+0x58] ;  /* 0x0000580402047981 */ /* 0x000f62000c1e1900 */
[----:B--2---:R-:W-:-:S03]  /*01e0*/  IMAD R27, R5, UR6, RZ ;  /* 0x00000006051b7c24 */ /* 0x004fc6000f8e02ff */
[----:B------:R0:W-:Y:S04]  /*01f0*/  STG.E desc[UR4][R2.64+0x18c], R9 ;  /* 0x00018c0902007986 */ /* 0x0001e8000c101904 */
[----:B------:R-:W2:Y:S04]  /*0200*/  LDG.E R5, desc[UR4][R2.64+0x64] ;  /* 0x0000640402057981 */ /* 0x000ea8000c1e1900 */
[----:B0-----:R-:W2:Y:S01]  /*0210*/  LDG.E R9, desc[UR4][R2.64+0x68] ;  /* 0x0000680402097981 */ /* 0x001ea2000c1e1900 */
[----:B---3--:R-:W-:Y:S02]  /*0220*/  IMAD R29, R28, UR6, RZ ;  /* 0x000000061c1d7c24 */ /* 0x008fe4000f8e02ff */
[----:B----4-:R-:W-:-:S02]  /*0230*/  IMAD R28, R0, UR6, RZ ;  /* 0x00000006001c7c24 */ /* 0x010fc4000f8e02ff */
[----:B------:R-:W3:Y:S01]  /*0240*/  LDG.E R0, desc[UR4][R2.64+0x60] ;  /* 0x0000600402007981 */ /* 0x000ee2000c1e1900 */
[----:B-----5:R-:W-:-:S03]  /*0250*/  IMAD R16, R16, UR6, RZ ;  /* 0x0000000610107c24 */ /* 0x020fc6000f8e02ff */
[----:B------:R0:W-:Y:S01]  /*0260*/  STG.E desc[UR4][R2.64], R27 ;  /* 0x0000001b02007986 */ /* 0x0001e2000c101904 */
[----:B------:R-:W-:-:S03]  /*0270*/  IMAD R26, R26, UR6, RZ ;  /* 0x000000061a1a7c24 */ /* 0x000fc6000f8e02ff */
[----:B------:R1:W-:Y:S01]  /*0280*/  STG.E desc[UR4][R2.64+0x10], R16 ;  /* 0x0000101002007986 */ /* 0x0003e2000c101904 */
[----:B------:R-:W-:Y:S02]  /*0290*/  IMAD R25, R25, UR6, RZ ;  /* 0x0000000619197c24 */ /* 0x000fe4000f8e02ff */
[----:B0-----:R-:W-:Y:S01]  /*02a0*/  IMAD R27, R20, UR6, RZ ;  /* 0x00000006141b7c24 */ /* 0x001fe2000f8e02ff */
[----:B------:R0:W-:Y:S04]  /*02b0*/  STG.E desc[UR4][R2.64+0x8], R28 ;  /* 0x0000081c02007986 */ /* 0x0001e8000c101904 */
[----:B------:R4:W-:Y:S01]  /*02c0*/  STG.E desc[UR4][R2.64+0x18], R27 ;  /* 0x0000181b02007986 */ /* 0x0009e2000c101904 */
[----:B------:R-:W-:-:S03]  /*02d0*/  IMAD R19, R19, UR6, RZ ;  /* 0x0000000613137c24 */ /* 0x000fc6000f8e02ff */
[----:B-1----:R-:W5:Y:S01]  /*02e0*/  LDG.E R16, desc[UR4][R2.64+0x70] ;  /* 0x0000700402107981 */ /* 0x002f62000c1e1900 */
[----:B0-----:R-:W-:-:S03]  /*02f0*/  IMAD R28, R21, UR6, RZ ;  /* 0x00000006151c7c24 */ /* 0x001fc6000f8e02ff */
[----:B------:R0:W-:Y:S01]  /*0300*/  STG.E desc[UR4][R2.64+0x4], R29 ;  /* 0x0000041d02007986 */ /* 0x0001e2000c101904 */
[----:B----4-:R-:W-:-:S03]  /*0310*/  IMAD R27, R18, UR6, RZ ;  /* 0x00000006121b7c24 */ /* 0x010fc6000f8e02ff */
[----:B------:R1:W-:Y:S01]  /*0320*/  STG.E desc[UR4][R2.64+0x24], R26 ;  /* 0x0000241a02007986 */ /* 0x0003e2000c101904 */
[----:B------:R-:W-:Y:S02]  /*0330*/  IMAD R18, R22, UR6, RZ ;  /* 0x0000000616127c24 */ /* 0x000fe4000f8e02ff */
[----:B------:R-:W-:Y:S01]  /*0340*/  IMAD R17, R17, UR6, RZ ;  /* 0x0000000611117c24 */ /* 0x000fe2000f8e02ff */
[----:B------:R-:W-:Y:S01]  /*0350*/  STG.E desc[UR4][R2.64+0x20], R25 ;  /* 0x0000201902007986 */ /* 0x000fe2000c101904 */
[----:B------:R-:W-:Y:S02]  /*0360*/  IMAD R15, R15, UR6, RZ ;  /* 0x000000060f0f7c24 */ /* 0x000fe4000f8e02ff */
[----:B0-----:R-:W-:Y:S01]  /*0370*/  IMAD R29, R24, UR6, RZ ;  /* 0x00000006181d7c24 */ /* 0x001fe2000f8e02ff */
[----:B------:R0:W-:Y:S04]  /*0380*/  STG.E desc[UR4][R2.64+0x28], R28 ;  /* 0x0000281c02007986 */ /* 0x0001e8000c101904 */
[----:B------:R4:W-:Y:S04]  /*0390*/  STG.E desc[UR4][R2.64+0x30], R18 ;  /* 0x0000301202007986 */ /* 0x0009e8000c101904 */
[----:B-1----:R-:W5:Y:S04]  /*03a0*/  LDG.E R26, desc[UR4][R2.64+0x90] ;  /* 0x00009004021a7981 */ /* 0x002f68000c1e1900 */
[----:B------:R1:W-:Y:S01]  /*03b0*/  STG.E desc[UR4][R2.64+0x14], R19 ;  /* 0x0000141302007986 */ /* 0x0003e2000c101904 */
[----:B0-----:R-:W-:-:S03]  /*03c0*/  IMAD R28, R13, UR6, RZ ;  /* 0x000000060d1c7c24 */ /* 0x001fc6000f8e02ff */
[----:B------:R-:W5:Y:S04]  /*03d0*/  LDG.E R20, desc[UR4][R2.64+0x78] ;  /* 0x0000780402147981 */ /* 0x000f68000c1e1900 */
[----:B------:R-:W5:Y:S04]  /*03e0*/  LDG.E R25, desc[UR4][R2.64+0x8c] ;  /* 0x00008c0402197981 */ /* 0x000f68000c1e1900 */
[----:B----4-:R-:W4:Y:S04]  /*03f0*/  LDG.E R18, desc[UR4][R2.64+0x98] ;  /* 0x0000980402127981 */ /* 0x010f28000c1e1900 */
[----:B-1----:R-:W4:Y:S04]  /*0400*/  LDG.E R19, desc[UR4][R2.64+0x74] ;  /* 0x0000740402137981 */ /* 0x002f28000c1e1900 */
[----:B------:R-:W4:Y:S01]  /*0410*/  LDG.E R24, desc[UR4][R2.64+0x88] ;  /* 0x0000880402187981 */ /* 0x000f22000c1e1900 */
[----:B------:R-:W-:-:S03]  /*0420*/  IMAD R13, R14, UR6, RZ ;  /* 0x000000060e0d7c24 */ /* 0x000fc6000f8e02ff */
[----:B------:R0:W-:Y:S01]  /*0430*/  STG.E desc[UR4][R2.64+0x1c], R29 ;  /* 0x00001c1d02007986 */ /* 0x0001e2000c101904 */
[----:B------:R-:W-:-:S03]  /*0440*/  IMAD R11, R11, UR6, RZ ;  /* 0x000000060b0b7c24 */ /* 0x000fc6000f8e02ff */
[----:B------:R1:W-:Y:S04]  /*0450*/  STG.E desc[UR4][R2.64+0x2c], R27 ;  /* 0x00002c1b02007986 */ /* 0x0003e8000c101904 */
[----:B------:R1:W-:Y:S01]  /*0460*/  STG.E desc[UR4][R2.64+0x38], R17 ;  /* 0x0000381102007986 */ /* 0x0003e2000c101904 */
[----:B0-----:R-:W-:-:S03]  /*0470*/  IMAD R29, R23, UR6, RZ ;  /* 0x00000006171d7c24 */ /* 0x001fc6000f8e02ff */
[----:B------:R0:W-:Y:S01]  /*0480*/  STG.E desc[UR4][R2.64+0x3c], R28 ;  /* 0x00003c1c02007986 */ /* 0x0001e2000c101904 */
[----:B-1----:R-:W-:-:S03]  /*0490*/  IMAD R27, R12, UR6, RZ ;  /* 0x000000060c1b7c24 */ /* 0x002fc6000f8e02ff */
[----:B------:R-:W4:Y:S04]  /*04a0*/  LDG.E R14, desc[UR4][R2.64+0x9c] ;  /* 0x00009c04020e7981 */ /* 0x000f28000c1e1900 */
[----:B------:R-:W4:Y:S01]  /*04b0*/  LDG.E R17, desc[UR4][R2.64+0x94] ;  /* 0x0000940402117981 */ /* 0x000f22000c1e1900 */
[----:B0-----:R-:W-:-:S03]  /*04c0*/  IMAD R28, R8, UR6, RZ ;  /* 0x00000006081c7c24 */ /* 0x001fc6000f8e02ff */
[----:B------:R0:W-:Y:S04]  /*04d0*/  STG.E desc[UR4][R2.64+0xc], R15 ;  /* 0x00000c0f02007986 */ /* 0x0001e8000c101904 */
[----:B------:R-:W4:Y:S04]  /*04e0*/  LDG.E R23, desc[UR4][R2.64+0x84] ;  /* 0x0000840402177981 */ /* 0x000f28000c1e1900 */
[----:B------:R1:W-:Y:S04]  /*04f0*/  STG.E desc[UR4][R2.64+0x34], R29 ;  /* 0x0000341d02007986 */ /* 0x0003e8000c101904 */
[----:B0-----:R-:W4:Y:S04]  /*0500*/  LDG.E R15, desc[UR4][R2.64+0x6c] ;  /* 0x00006c04020f7981 */ /* 0x001f28000c1e1900 */
[----:B------:R0:W-:Y:S04]  /*0510*/  STG.E desc[UR4][R2.64+0x44], R27 ;  /* 0x0000441b02007986 */ /* 0x0001e8000c101904 */
[----:B------:R0:W-:Y:S01]  /*0520*/  STG.E desc[UR4][R2.64+0x40], R13 ;  /* 0x0000400d02007986 */ /* 0x0001e2000c101904 */
[----:B-1----:R-:W-:-:S03]  /*0530*/  IMAD R29, R10, UR6, RZ ;  /* 0x000000060a1d7c24 */ /* 0x002fc6000f8e02ff */
[----:B------:R1:W-:Y:S01]  /*0540*/  STG.E desc[UR4][R2.64+0x4c], R11 ;  /* 0x00004c0b02007986 */ /* 0x0003e2000c101904 */
[----:B0-----:R-:W-:-:S03]  /*0550*/  IMAD R27, R6, UR6, RZ ;  /* 0x00000006061b7c24 */ /* 0x001fc6000f8e02ff */
[----:B------:R-:W-:Y:S04]  /*0560*/  STG.E desc[UR4][R2.64+0x54], R28 ;  /* 0x0000541c02007986 */ /* 0x000fe8000c101904 */
[----:B------:R-:W4:Y:S04]  /*0570*/  LDG.E R13, desc[UR4][R2.64+0xa0] ;  /* 0x0000a004020d7981 */ /* 0x000f28000c1e1900 */
[----:B-1----:R-:W4:Y:S04]  /*0580*/  LDG.E R11, desc[UR4][R2.64+0xac] ;  /* 0x0000ac04020b7981 */ /* 0x002f28000c1e1900 */
[----:B------:R-:W4:Y:S04]  /*0590*/  LDG.E R10, desc[UR4][R2.64+0xb0] ;  /* 0x0000b004020a7981 */ /* 0x000f28000c1e1900 */
[----:B------:R-:W4:Y:S04]  /*05a0*/  LDG.E R12, desc[UR4][R2.64+0xa4] ;  /* 0x0000a404020c7981 */ /* 0x000f28000c1e1900 */
[----:B------:R-:W4:Y:S04]  /*05b0*/  LDG.E R6, desc[UR4][R2.64+0xa8] ;  /* 0x0000a80402067981 */ /* 0x000f28000c1e1900 */
[----:B------:R-:W4:Y:S04]  /*05c0*/  LDG.E R21, desc[UR4][R2.64+0x7c] ;  /* 0x00007c0402157981 */ /* 0x000f28000c1e1900 */
[----:B------:R-:W4:Y:S04]  /*05d0*/  LDG.E R22, desc[UR4][R2.64+0x80] ;  /* 0x0000800402167981 */ /* 0x000f28000c1e1900 */
[----:B------:R-:W-:Y:S04]  /*05e0*/  STG.E desc[UR4][R2.64+0x50], R27 ;  /* 0x0000501b02007986 */ /* 0x000fe8000c101904 */
[----:B------:R0:W-:Y:S04]  /*05f0*/  STG.E desc[UR4][R2.64+0x48], R29 ;  /* 0x0000481d02007986 */ /* 0x0001e8000c101904 */
[----:B------:R-:W4:Y:S01]  /*0600*/  LDG.E R8, desc[UR4][R2.64+0xbc] ;  /* 0x0000bc0402087981 */ /* 0x000f22000c1e1900 */
[----:B0-----:R-:W-:-:S03]  /*0610*/  IMAD R29, R7, UR6, RZ ;  /* 0x00000006071d7c24 */ /* 0x001fc6000f8e02ff */
[----:B------:R-:W4:Y:S01]  /*0620*/  LDG.E R7, desc[UR4][R2.64+0xb8] ;  /* 0x0000b80402077981 */ /* 0x000f22000c1e1900 */
[----:B------:R-:W-:-:S03]  /*0630*/  IMAD R27, R4, UR6, RZ ;  /* 0x00000006041b7c24 */ /* 0x000fc6000f8e02ff */
[----:B------:R-:W4:Y:S01]  /*0640*/  LDG.E R4, desc[UR4][R2.64+0xb4] ;  /* 0x0000b40402047981 */ /* 0x000f22000c1e1900 */
[----:B--2---:R-:W-:-:S03]  /*0650*/  IMAD R28, R5, UR6, RZ ;  /* 0x00000006051c7c24 */ /* 0x004fc6000f8e02ff */
[----:B------:R-:W2:Y:S01]  /*0660*/  LDG.E R5, desc[UR4][R2.64+0xc0] ;  /* 0x0000c00402057981 */ /* 0x000ea2000c1e1900 */
[----:B------:R-:W-:-:S03]  /*0670*/  IMAD R9, R9, UR6, RZ ;  /* 0x0000000609097c24 */ /* 0x000fc6000f8e02ff */
[----:B------:R3:W-:Y:S04]  /*0680*/  STG.E desc[UR4][R2.64+0x58], R27 ;  /* 0x0000581b02007986 */ /* 0x0007e8000c101904 */
[----:B------:R0:W-:Y:S01]  /*0690*/  STG.E desc[UR4][R2.64+0x68], R9 ;  /* 0x0000680902007986 */ /* 0x0001e2000c101904 */
[----:B---3--:R-:W-:-:S03]  /*06a0*/  IMAD R27, R0, UR6, RZ ;  /* 0x00000006001b7c24 */ /* 0x008fc6000f8e02ff */
[----:B------:R-:W3:Y:S04]  /*06b0*/  LDG.E R0, desc[UR4][R2.64+0xc4] ;  /* 0x0000c40402007981 */ /* 0x000ee8000c1e1900 */
[----:B0-----:R-:W3:Y:S04]  /*06c0*/  LDG.E R9, desc[UR4][R2.64+0xc8] ;  /* 0x0000c80402097981 */ /* 0x001ee8000c1e1900 */
[----:B------:R5:W-:Y:S04]  /*06d0*/  STG.E desc[UR4][R2.64+0x5c], R29 ;  /* 0x00005c1d02007986 */ /* 0x000be8000c101904 */
[----:B------:R-:W-:Y:S01]  /*06e0*/  STG.E desc[UR4][R2.64+0x60], R27 ;  /* 0x0000601b02007986 */ /* 0x000fe2000c101904 */
[----:B-----5:R-:W-:-:S03]  /*06f0*/  IMAD R29, R16, UR6, RZ ;  /* 0x00000006101d7c24 */ /* 0x020fc6000f8e02ff */
[----:B------:R-:W5:Y:S04]  /*0700*/  LDG.E R16, desc[UR4][R2.64+0xcc] ;  /* 0x0000cc0402107981 */ /* 0x000f68000c1e1900 */
[----:B------:R0:W-:Y:S02]  /*0710*/  STG.E desc[UR4][R2.64+0x70], R29 ;  /* 0x0000701d02007986 */ /* 0x0001e4000c101904 */
[----:B0-----:R-:W-:Y:S02]  /*0720*/  IMAD R29, R26, UR6, RZ ;  /* 0x000000061a1d7c24 */ /* 0x001fe4000f8e02ff */
[----:B------:R-:W-:Y:S02]  /*0730*/  IMAD R27, R20, UR6, RZ ;  /* 0x00000006141b7c24 */ /* 0x000fe4000f8e02ff */
[----:B------:R-:W-:-:S02]  /*0740*/  IMAD R25, R25, UR6, RZ ;  /* 0x0000000619197c24 */ /* 0x000fc4000f8e02ff */
[----:B----4-:R-:W-:Y:S02]  /*0750*/  IMAD R26, R18, UR6, RZ ;  /* 0x00000006121a7c24 */ /* 0x010fe4000f8e02ff */
[----:B------:R-:W4:Y:S01]  /*0760*/  LDG.E R18, desc[UR4][R2.64+0xdc] ;  /* 0x0000dc0402127981 */ /* 0x000f22000c1e1900 */
[----:B------:R-:W-:Y:S02]  /*0770*/  IMAD R19, R19, UR6, RZ ;  /* 0x0000000613137c24 */ /* 0x000fe4000f8e02ff */
[----:B------:R-:W-:Y:S01]  /*0780*/  IMAD R24, R24, UR6, RZ ;  /* 0x0000000618187c24 */ /* 0x000fe2000f8e02ff */
[----:B------:R-:W-:Y:S04]  /*0790*/  STG.E desc[UR4][R2.64+0x78], R27 ;  /* 0x0000781b02007986 */ /* 0x000fe8000c101904 */
[----:B------:R0:W-:Y:S04]  /*07a0*/  STG.E desc[UR4][R2.64+0x8c], R25 ;  /* 0x00008c1902007986 */ /* 0x0001e8000c101904 */
[----:B------:R1:W-:Y:S04]  /*07b0*/  STG.E desc[UR4][R2.64+0x74], R19 ;  /* 0x0000741302007986 */ /* 0x0003e8000c101904 */
[----:B------:R1:W-:Y:S01]  /*07c0*/  STG.E desc[UR4][R2.64+0x88], R24 ;  /* 0x0000881802007986 */ /* 0x0003e2000c101904 */
[----:B0-----:R-:W-:-:S03]  /*07d0*/  IMAD R25, R14, UR6, RZ ;  /* 0x000000060e197c24 */ /* 0x001fc6000f8e02ff */
[----:B-1----:R-:W4:Y:S01]  /*07e0*/  LDG.E R19, desc[UR4][R2.64+0xe4] ;  /* 0x0000e40402137981 */ /* 0x002f22000c1e1900 */
[----:B------:R-:W-:-:S03]  /*07f0*/  IMAD R27, R17, UR6, RZ ;  /* 0x00000006111b7c24 */ /* 0x000fc6000f8e02ff */
[----:B------:R-:W4:Y:S04]  /*0800*/  LDG.E R24, desc[UR4][R2.64+0xfc] ;  /* 0x0000fc0402187981 */ /* 0x000f28000c1e1900 */
[----:B------:R-:W4:Y:S01]  /*0810*/  LDG.E R17, desc[UR4][R2.64+0xd8] ;  /* 0x0000d80402117981 */ /* 0x000f22000c1e1900 */
[----:B------:R-:W-:-:S03]  /*0820*/  IMAD R20, R23, UR6, RZ ;  /* 0x0000000617147c24 */ /* 0x000fc6000f8e02ff */
[----:B------:R0:W-:Y:S04]  /*0830*/  STG.E desc[UR4][R2.64+0x90], R29 ;  /* 0x0000901d02007986 */ /* 0x0001e8000c101904 */
[----:B------:R-:W-:Y:S01]  /*0840*/  STG.E desc[UR4][R2.64+0x98], R26 ;  /* 0x0000981a02007986 */ /* 0x000fe2000c101904 */
[----:B------:R-:W-:-:S03]  /*0850*/  IMAD R15, R15, UR6, RZ ;  /* 0x000000060f0f7c24 */ /* 0x000fc6000f8e02ff */
[----:B------:R-:W-:Y:S04]  /*0860*/  STG.E desc[UR4][R2.64+0x9c], R25 ;  /* 0x00009c1902007986 */ /* 0x000fe8000c101904 */
[----:B------:R-:W-:Y:S04]  /*0870*/  STG.E desc[UR4][R2.64+0x64], R28 ;  /* 0x0000641c02007986 */ /* 0x000fe8000c101904 */
[----:B------:R1:W-:Y:S04]  /*0880*/  STG.E desc[UR4][R2.64+0x84], R20 ;  /* 0x0000841402007986 */ /* 0x0003e8000c101904 */
[----:B------:R1:W-:Y:S04]  /*0890*/  STG.E desc[UR4][R2.64+0x94], R27 ;  /* 0x0000941b02007986 */ /* 0x0003e8000c101904 */
[----:B------:R1:W-:Y:S01]  /*08a0*/  STG.E desc[UR4][R2.64+0x6c], R15 ;  /* 0x00006c0f02007986 */ /* 0x0003e2000c101904 */
[----:B0-----:R-:W-:-:S03]  /*08b0*/  IMAD R29, R13, UR6, RZ ;  /* 0x000000060d1d7c24 */ /* 0x001fc6000f8e02ff */
[----:B-1----:R-:W4:Y:S01]  /*08c0*/  LDG.E R20, desc[UR4][R2.64+0xec] ;  /* 0x0000ec0402147981 */ /* 0x002f22000c1e1900 */
[----:B------:R-:W-:-:S03]  /*08d0*/  IMAD R26, R11, UR6, RZ ;  /* 0x000000060b1a7c24 */ /* 0x000fc6000f8e02ff */
[----:B------:R-:W4:Y:S01]  /*08e0*/  LDG.E R13, desc[UR4][R2.64+0xf4] ;  /* 0x0000f404020d7981 */ /* 0x000f22000c1e1900 */
        /* <DEDUP_REMOVED lines=9> */
[----:B------:R-:W4:Y:S04]  /*0980*/  LDG.E R14, desc[UR4][R2.64+0xf0] ;  /* 0x0000f004020e7981 */ /* 0x000f28000c1e1900 */
[----:B------:R-:W-:Y:S04]  /*0990*/  STG.E desc[UR4][R2.64+0xa0], R29 ;  /* 0x0000a01d02007986 */ /* 0x000fe8000c101904 */
[----:B------:R0:W-:Y:S04]  /*09a0*/  STG.E desc[UR4][R2.64+0xa4], R28 ;  /* 0x0000a41c02007986 */ /* 0x0001e8000c101904 */
[----:B------:R1:W-:Y:S04]  /*09b0*/  STG.E desc[UR4][R2.64+0xa8], R27 ;  /* 0x0000a81b02007986 */ /* 0x0003e8000c101904 */
[----:B------:R-:W-:Y:S04]  /*09c0*/  STG.E desc[UR4][R2.64+0x7c], R21 ;  /* 0x00007c1502007986 */ /* 0x000fe8000c101904 */
[----:B------:R1:W-:Y:S01]  /*09d0*/  STG.E desc[UR4][R2.64+0x80], R22 ;  /* 0x0000801602007986 */ /* 0x0003e2000c101904 */
[----:B0-----:R-:W-:-:S03]  /*09e0*/  IMAD R28, R7, UR6, RZ ;  /* 0x00000006071c7c24 */ /* 0x001fc6000f8e02ff */
[----:B------:R-:W4:Y:S01]  /*09f0*/  LDG.E R6, desc[UR4][R2.64+0x100] ;  /* 0x0001000402067981 */ /* 0x000f22000c1e1900 */
[----:B-1----:R-:W-:-:S03]  /*0a00*/  IMAD R27, R8, UR6, RZ ;  /* 0x00000006081b7c24 */ /* 0x002fc6000f8e02ff */
[----:B------:R-:W-:Y:S04]  /*0a10*/  STG.E desc[UR4][R2.64+0xac], R26 ;  /* 0x0000ac1a02007986 */ /* 0x000fe8000c101904 */
[----:B------:R0:W-:Y:S04]  /*0a20*/  STG.E desc[UR4][R2.64+0xb0], R25 ;  /* 0x0000b01902007986 */ /* 0x0001e8000c101904 */
[----:B------:R-:W4:Y:S04]  /*0a30*/  LDG.E R22, desc[UR4][R2.64+0xe0] ;  /* 0x0000e00402167981 */ /* 0x000f28000c1e1900 */
[----:B------:R-:W4:Y:S04]  /*0a40*/  LDG.E R21, desc[UR4][R2.64+0xe8] ;  /* 0x0000e80402157981 */ /* 0x000f28000c1e1900 */
[----:B------:R-:W4:Y:S04]  /*0a50*/  LDG.E R12, desc[UR4][R2.64+0xf8] ;  /* 0x0000f804020c7981 */ /* 0x000f28000c1e1900 */
[----:B0-----:R-:W4:Y:S04]  /*0a60*/  LDG.E R25, desc[UR4][R2.64+0x110] ;  /* 0x0001100402197981 */ /* 0x001f28000c1e1900 */
[----:B------:R-:W4:Y:S04]  /*0a70*/  LDG.E R8, desc[UR4][R2.64+0x114] ;  /* 0x0001140402087981 */ /* 0x000f28000c1e1900 */
[----:B------:R-:W4:Y:S04]  /*0a80*/  LDG.E R7, desc[UR4][R2.64+0x118] ;  /* 0x0001180402077981 */ /* 0x000f28000c1e1900 */
[----:B------:R-:W4:Y:S01]  /*0a90*/  LDG.E R26, desc[UR4][R2.64+0x128] ;  /* 0x00012804021a7981 */ /* 0x000f22000c1e1900 */
[----:B------:R-:W-:-:S03]  /*0aa0*/  IMAD R29, R4, UR6, RZ ;  /* 0x00000006041d7c24 */ /* 0x000fc6000f8e02ff */
[----:B------:R-:W4:Y:S01]  /*0ab0*/  LDG.E R4, desc[UR4][R2.64+0x108] ;  /* 0x0001080402047981 */ /* 0x000f22000c1e1900 */
[----:B--2---:R-:W-:-:S05]  /*0ac0*/  IMAD R5, R5, UR6, RZ ;  /* 0x0000000605057c24 */ /* 0x004fca000f8e02ff */
[----:B------:R0:W-:Y:S04]  /*0ad0*/  STG.E desc[UR4][R2.64+0xc0], R5 ;  /* 0x0000c00502007986 */ /* 0x0001e8000c101904 */
[----:B------:R1:W-:Y:S04]  /*0ae0*/  STG.E desc[UR4][R2.64+0xb4], R29 ;  /* 0x0000b41d02007986 */ /* 0x0003e8000c101904 */
[----:B0-----:R-:W2:Y:S01]  /*0af0*/  LDG.E R5, desc[UR4][R2.64+0x120] ;  /* 0x0001200402057981 */ /* 0x001ea2000c1e1900 */
[----:B---3--:R-:W-:Y:S02]  /*0b00*/  IMAD R9, R9, UR6, RZ ;  /* 0x0000000609097c24 */ /* 0x008fe4000f8e02ff */
[----:B-1----:R-:W-:-:S02]  /*0b10*/  IMAD R29, R0, UR6, RZ ;  /* 0x00000006001d7c24 */ /* 0x002fc4000f8e02ff */
[----:B------:R-:W3:Y:S04]  /*0b20*/  LDG.E R0, desc[UR4][R2.64+0x124] ;  /* 0x0001240402007981 */ /* 0x000ee8000c1e1900 */
[----:B------:R0:W-:Y:S04]  /*0b30*/  STG.E desc[UR4][R2.64+0xc8], R9 ;  /* 0x0000c80902007986 */ /* 0x0001e8000c101904 */
[----:B0-----:R-:W3:Y:S04]  /*0b40*/  LDG.E R9, desc[UR4][R2.64+0x11c] ;  /* 0x00011c0402097981 */ /* 0x001ee8000c1e1900 */
[----:B------:R-:W-:Y:S04]  /*0b50*/  STG.E desc[UR4][R2.64+0xc4], R29 ;  /* 0x0000c41d02007986 */ /* 0x000fe8000c101904 */
[----:B------:R5:W-:Y:S02]  /*0b60*/  STG.E desc[UR4][R2.64+0xbc], R27 ;  /* 0x0000bc1b02007986 */ /* 0x000be4000c101904 */
[----:B-----5:R-:W-:-:S02]  /*0b70*/  IMAD R27, R16, UR6, RZ ;  /* 0x00000006101b7c24 */ /* 0x020fc4000f8e02ff */
[----:B------:R-:W-:Y:S01]  /*0b80*/  STG.E desc[UR4][R2.64+0xb8], R28 ;  /* 0x0000b81c02007986 */ /* 0x000fe2000c101904 */
[----:B----4-:R-:W-:-:S03]  /*0b90*/  IMAD R29, R18, UR6, RZ ;  /* 0x00000006121d7c24 */ /* 0x010fc6000f8e02ff */
[----:B------:R-:W4:Y:S04]  /*0ba0*/  LDG.E R16, desc[UR4][R2.64+0x148] ;  /* 0x0001480402107981 */ /* 0x000f28000c1e1900 */
[----:B------:R0:W-:Y:S04]  /*0bb0*/  STG.E desc[UR4][R2.64+0xdc], R29 ;  /* 0x0000dc1d02007986 */ /* 0x0001e8000c101904 */
[----:B------:R1:W-:Y:S01]  /*0bc0*/  STG.E desc[UR4][R2.64+0xcc], R27 ;  /* 0x0000cc1b02007986 */ /* 0x0003e2000c101904 */
[----:B------:R-:W-:Y:S02]  /*0bd0*/  IMAD R19, R19, UR6, RZ ;  /* 0x0000000613137c24 */ /* 0x000fe4000f8e02ff */
[----:B0-----:R-:W-:-:S02]  /*0be0*/  IMAD R29, R24, UR6, RZ ;  /* 0x00000006181d7c24 */ /* 0x001fc4000f8e02ff */
[----:B------:R-:W-:Y:S01]  /*0bf0*/  IMAD R17, R17, UR6, RZ ;  /* 0x0000000611117c24 */ /* 0x000fe2000f8e02ff */
[----:B------:R-:W-:Y:S04]  /*0c00*/  STG.E desc[UR4][R2.64+0xe4], R19 ;  /* 0x0000e41302007986 */ /* 0x000fe8000c101904 */
[----:B------:R0:W-:Y:S04]  /*0c10*/  STG.E desc[UR4][R2.64+0xd8], R17 ;  /* 0x0000d81102007986 */ /* 0x0001e8000c101904 */
[----:B------:R5:W-:Y:S01]  /*0c20*/  STG.E desc[UR4][R2.64+0xfc], R29 ;  /* 0x0000fc1d02007986 */ /* 0x000be2000c101904 */
[----:B-1----:R-:W-:-:S03]  /*0c30*/  IMAD R27, R20, UR6, RZ ;  /* 0x00000006141b7c24 */ /* 0x002fc6000f8e02ff */
[----:B------:R-:W4:Y:S01]  /*0c40*/  LDG.E R20, desc[UR4][R2.64+0x154] ;  /* 0x0001540402147981 */ /* 0x000f22000c1e1900 */
[----:B0-----:R-:W-:-:S03]  /*0c50*/  IMAD R17, R13, UR6, RZ ;  /* 0x000000060d117c24 */ /* 0x001fc6000f8e02ff */
[----:B------:R-:W4:Y:S01]  /*0c60*/  LDG.E R13, desc[UR4][R2.64+0x138] ;  /* 0x00013804020d7981 */ /* 0x000f22000c1e1900 */
[----:B------:R-:W-:-:S03]  /*0c70*/  IMAD R19, R11, UR6, RZ ;  /* 0x000000060b137c24 */ /* 0x000fc6000f8e02ff */
[----:B------:R-:W4:Y:S01]  /*0c80*/  LDG.E R11, desc[UR4][R2.64+0x130] ;  /* 0x00013004020b7981 */ /* 0x000f22000c1e1900 */
[----:B-----5:R-:W-:Y:S02]  /*0c90*/  IMAD R29, R10, UR6, RZ ;  /* 0x000000060a1d7c24 */ /* 0x020fe4000f8e02ff */
[----:B------:R-:W-:Y:S02]  /*0ca0*/  IMAD R15, R15, UR6, RZ ;  /* 0x000000060f0f7c24 */ /* 0x000fe4000f8e02ff */
[----:B------:R-:W-:Y:S02]  /*0cb0*/  IMAD R23, R23, UR6, RZ ;  /* 0x0000000617177c24 */ /* 0x000fe4000f8e02ff */
[----:B------:R-:W-:Y:S01]  /*0cc0*/  IMAD R14, R14, UR6, RZ ;  /* 0x000000060e0e7c24 */ /* 0x000fe2000f8e02ff */
[----:B------:R-:W-:Y:S04]  /*0cd0*/  STG.E desc[UR4][R2.64+0xec], R27 ;  /* 0x0000ec1b02007986 */ /* 0x000fe8000c101904 */
[----:B------:R-:W-:Y:S04]  /*0ce0*/  STG.E desc[UR4][R2.64+0x10c], R29 ;  /* 0x00010c1d02007986 */ /* 0x000fe8000c101904 */
[----:B------:R0:W-:Y:S04]  /*0cf0*/  STG.E desc[UR4][R2.64+0xd0], R15 ;  /* 0x0000d00f02007986 */ /* 0x0001e8000c101904 */
[----:B------:R-:W-:Y:S04]  /*0d00*/  STG.E desc[UR4][R2.64+0xd4], R23 ;  /* 0x0000d41702007986 */ /* 0x000fe8000c101904 */
[----:B------:R1:W-:Y:S04]  /*0d10*/  STG.E desc[UR4][R2.64+0xf0], R14 ;  /* 0x0000f00e02007986 */ /* 0x0003e8000c101904 */
[----:B------:R5:W-:Y:S01]  /*0d20*/  STG.E desc[UR4][R2.64+0xf4], R17 ;  /* 0x0000f41102007986 */ /* 0x000be2000c101904 */
[----:B------:R-:W-:-:S03]  /*0d30*/  IMAD R18, R6, UR6, RZ ;  /* 0x0000000606127c24 */ /* 0x000fc6000f8e02ff */
[----:B0-----:R-:W4:Y:S04]  /*0d40*/  LDG.E R15, desc[UR4][R2.64+0x140] ;  /* 0x00014004020f7981 */ /* 0x001f28000c1e1900 */
[----:B------:R-:W4:Y:S04]  /*0d50*/  LDG.E R6, desc[UR4][R2.64+0x134] ;  /* 0x0001340402067981 */ /* 0x000f28000c1e1900 */
[----:B-1----:R-:W4:Y:S01]  /*0d60*/  LDG.E R14, desc[UR4][R2.64+0x13c] ;  /* 0x00013c04020e7981 */ /* 0x002f22000c1e1900 */
[----:B------:R-:W-:-:S03]  /*0d70*/  IMAD R22, R22, UR6, RZ ;  /* 0x0000000616167c24 */ /* 0x000fc6000f8e02ff */
[----:B-----5:R-:W5:Y:S01]  /*0d80*/  LDG.E R17, desc[UR4][R2.64+0x144] ;  /* 0x0001440402117981 */ /* 0x020f62000c1e1900 */
[----:B------:R-:W-:Y:S02]  /*0d90*/  IMAD R21, R21, UR6, RZ ;  /* 0x0000000615157c24 */ /* 0x000fe4000f8e02ff */
[----:B------:R-:W-:Y:S02]  /*0da0*/  IMAD R23, R12, UR6, RZ ;  /* 0x000000060c177c24 */ /* 0x000fe4000f8e02ff */
        /* <DEDUP_REMOVED lines=8> */
[----:B------:R-:W-:Y:S04]  /*0e30*/  STG.E desc[UR4][R2.64+0x110], R25 ;  /* 0x0001101902007986 */ /* 0x000fe8000c101904 */
[----:B------:R1:W-:Y:S04]  /*0e40*/  STG.E desc[UR4][R2.64+0x114], R10 ;  /* 0x0001140a02007986 */ /* 0x0003e8000c101904 */
[----:B------:R1:W-:Y:S04]  /*0e50*/  STG.E desc[UR4][R2.64+0x118], R24 ;  /* 0x0001181802007986 */ /* 0x0003e8000c101904 */
[----:B------:R-:W5:Y:S04]  /*0e60*/  LDG.E R12, desc[UR4][R2.64+0x12c] ;  /* 0x00012c04020c7981 */ /* 0x000f68000c1e1900 */
[----:B------:R-:W5:Y:S04]  /*0e70*/  LDG.E R8, desc[UR4][R2.64+0x14c] ;  /* 0x00014c0402087981 */ /* 0x000f68000c1e1900 */
[----:B0-----:R-:W5:Y:S04]  /*0e80*/  LDG.E R23, desc[UR4][R2.64+0x158] ;  /* 0x0001580402177981 */ /* 0x001f68000c1e1900 */
[----:B------:R-:W5:Y:S04]  /*0e90*/  LDG.E R22, desc[UR4][R2.64+0x15c] ;  /* 0x00015c0402167981 */ /* 0x000f68000c1e1900 */
[----:B------:R-:W5:Y:S04]  /*0ea0*/  LDG.E R21, desc[UR4][R2.64+0x160] ;  /* 0x0001600402157981 */ /* 0x000f68000c1e1900 */
[----:B-1----:R-:W5:Y:S04]  /*0eb0*/  LDG.E R19, desc[UR4][R2.64+0x164] ;  /* 0x0001640402137981 */ /* 0x002f68000c1e1900 */
[----:B------:R-:W5:Y:S04]  /*0ec0*/  LDG.E R7, desc[UR4][R2.64+0x168] ;  /* 0x0001680402077981 */ /* 0x000f68000c1e1900 */
[----:B------:R-:W5:Y:S01]  /*0ed0*/  LDG.E R18, desc[UR4][R2.64+0x16c] ;  /* 0x00016c0402127981 */ /* 0x000f62000c1e1900 */
[----:B------:R-:W-:-:S03]  /*0ee0*/  IMAD R27, R4, UR6, RZ ;  /* 0x00000006041b7c24 */ /* 0x000fc6000f8e02ff */
[----:B------:R-:W5:Y:S04]  /*0ef0*/  LDG.E R10, desc[UR4][R2.64+0x170] ;  /* 0x00017004020a7981 */ /* 0x000f68000c1e1900 */
[----:B------:R-:W5:Y:S04]  /*0f00*/  LDG.E R4, desc[UR4][R2.64+0x150] ;  /* 0x0001500402047981 */ /* 0x000f68000c1e1900 */
[----:B------:R-:W-:Y:S04]  /*0f10*/  STG.E desc[UR4][R2.64+0x108], R27 ;  /* 0x0001081b02007986 */ /* 0x000fe8000c101904 */
[----:B------:R-:W5:Y:S04]  /*0f20*/  LDG.E R24, desc[UR4][R2.64+0x17c] ;  /* 0x00017c0402187981 */ /* 0x000f68000c1e1900 */
[----:B------:R-:W5:Y:S01]  /*0f30*/  LDG.E R25, desc[UR4][R2.64+0x180] ;  /* 0x0001800402197981 */ /* 0x000f62000c1e1900 */
[----:B--2---:R-:W-:-:S02]  /*0f40*/  IMAD R29, R5, UR6, RZ ;  /* 0x00000006051d7c24 */ /* 0x004fc4000f8e02ff */
[----:B------:R-:W-:Y:S02]  /*0f50*/  IMAD R5, R26, UR6, RZ ;  /* 0x000000061a057c24 */ /* 0x000fe4000f8e02ff */
[----:B------:R-:W2:Y:S04]  /*0f60*/  LDG.E R26, desc[UR4][R2.64+0x178] ;  /* 0x00017804021a7981 */ /* 0x000ea8000c1e1900 */
[----:B------:R0:W-:Y:S01]  /*0f70*/  STG.E desc[UR4][R2.64+0x128], R5 ;  /* 0x0001280502007986 */ /* 0x0001e2000c101904 */
[----:B---3--:R-:W-:-:S03]  /*0f80*/  IMAD R28, R0, UR6, RZ ;  /* 0x00000006001c7c24 */ /* 0x008fc6000f8e02ff */
[----:B------:R-:W3:Y:S04]  /*0f90*/  LDG.E R0, desc[UR4][R2.64+0x174] ;  /* 0x0001740402007981 */ /* 0x000ee8000c1e1900 */
[----:B0-----:R-:W3:Y:S01]  /*0fa0*/  LDG.E R5, desc[UR4][R2.64+0x188] ;  /* 0x0001880402057981 */ /* 0x001ee2000c1e1900 */
[----:B------:R-:W-:-:S03]  /*0fb0*/  IMAD R27, R9, UR6, RZ ;  /* 0x00000006091b7c24 */ /* 0x000fc6000f8e02ff */
[----:B------:R-:W3:Y:S04]  /*0fc0*/  LDG.E R9, desc[UR4][R2.64+0x184] ;  /* 0x0001840402097981 */ /* 0x000ee8000c1e1900 */
[----:B------:R-:W-:Y:S04]  /*0fd0*/  STG.E desc[UR4][R2.64+0x11c], R27 ;  /* 0x00011c1b02007986 */ /* 0x000fe8000c101904 */
[----:B------:R-:W-:Y:S04]  /*0fe0*/  STG.E desc[UR4][R2.64+0x120], R29 ;  /* 0x0001201d02007986 */ /* 0x000fe8000c101904 */
[----:B------:R-:W-:Y:S01]  /*0ff0*/  STG.E desc[UR4][R2.64+0x124], R28 ;  /* 0x0001241c02007986 */ /* 0x000fe2000c101904 */
[----:B----4-:R-:W-:-:S05]  /*1000*/  IMAD R16, R16, UR6, RZ ;  /* 0x0000000610107c24 */ /* 0x010fca000f8e02ff */
[----:B------:R-:W-:Y:S01]  /*1010*/  STG.E desc[UR4][R2.64+0x148], R16 ;  /* 0x0001481002007986 */ /* 0x000fe2000c101904 */
[----:B------:R-:W-:Y:S02]  /*1020*/  IMAD R13, R13, UR6, RZ ;  /* 0x000000060d0d7c24 */ /* 0x000fe4000f8e02ff */
[----:B------:R-:W-:-:S03]  /*1030*/  IMAD R11, R11, UR6, RZ ;  /* 0x000000060b0b7c24 */ /* 0x000fc6000f8e02ff */
[----:B------:R0:W-:Y:S04]  /*1040*/  STG.E desc[UR4][R2.64+0x138], R13 ;  /* 0x0001380d02007986 */ /* 0x0001e8000c101904 */
[----:B------:R-:W-:Y:S01]  /*1050*/  STG.E desc[UR4][R2.64+0x130], R11 ;  /* 0x0001300b02007986 */ /* 0x000fe2000c101904 */
[----:B0-----:R-:W-:-:S05]  /*1060*/  IMAD R13, R20, UR6, RZ ;  /* 0x00000006140d7c24 */ /* 0x001fca000f8e02ff */
[----:B------:R-:W-:Y:S01]  /*1070*/  STG.E desc[UR4][R2.64+0x154], R13 ;  /* 0x0001540d02007986 */ /* 0x000fe2000c101904 */
[----:B------:R-:W-:Y:S02]  /*1080*/  IMAD R15, R15, UR6, RZ ;  /* 0x000000060f0f7c24 */ /* 0x000fe4000f8e02ff */
[----:B------:R-:W-:Y:S02]  /*1090*/  IMAD R27, R6, UR6, RZ ;  /* 0x00000006061b7c24 */ /* 0x000fe4000f8e02ff */
[----:B------:R-:W-:Y:S02]  /*10a0*/  IMAD R29, R14, UR6, RZ ;  /* 0x000000060e1d7c24 */ /* 0x000fe4000f8e02ff */
[----:B-----5:R-:W-:Y:S01]  /*10b0*/  IMAD R17, R17, UR6, RZ ;  /* 0x0000000611117c24 */ /* 0x020fe2000f8e02ff */
[----:B------:R0:W-:Y:S04]  /*10c0*/  STG.E desc[UR4][R2.64+0x134], R27 ;  /* 0x0001341b02007986 */ /* 0x0001e8000c101904 */
[----:B------:R-:W-:Y:S04]  /*10d0*/  STG.E desc[UR4][R2.64+0x13c], R29 ;  /* 0x00013c1d02007986 */ /* 0x000fe8000c101904 */
[----:B------:R1:W-:Y:S04]  /*10e0*/  STG.E desc[UR4][R2.64+0x140], R15 ;  /* 0x0001400f02007986 */ /* 0x0003e8000c101904 */
[----:B------:R4:W-:Y:S01]  /*10f0*/  STG.E desc[UR4][R2.64+0x144], R17 ;  /* 0x0001441102007986 */ /* 0x0009e2000c101904 */
[----:B------:R-:W-:-:S02]  /*1100*/  IMAD R12, R12, UR6, RZ ;  /* 0x000000060c0c7c24 */ /* 0x000fc4000f8e02ff */
[----:B------:R-:W-:Y:S02]  /*1110*/  IMAD R8, R8, UR6, RZ ;  /* 0x0000000608087c24 */ /* 0x000fe4000f8e02ff */
[----:B------:R-:W-:Y:S02]  /*1120*/  IMAD R23, R23, UR6, RZ ;  /* 0x0000000617177c24 */ /* 0x000fe4000f8e02ff */
[----:B0-----:R-:W-:Y:S02]  /*1130*/  IMAD R27, R22, UR6, RZ ;  /* 0x00000006161b7c24 */ /* 0x001fe4000f8e02ff */
[----:B------:R-:W-:Y:S02]  /*1140*/  IMAD R21, R21, UR6, RZ ;  /* 0x0000000615157c24 */ /* 0x000fe4000f8e02ff */
[----:B------:R-:W-:Y:S02]  /*1150*/  IMAD R19, R19, UR6, RZ ;  /* 0x0000000613137c24 */ /* 0x000fe4000f8e02ff */
[----:B------:R-:W-:-:S02]  /*1160*/  IMAD R7, R7, UR6, RZ ;  /* 0x0000000607077c24 */ /* 0x000fc4000f8e02ff */
[----:B-1----:R-:W-:Y:S02]  /*1170*/  IMAD R15, R18, UR6, RZ ;  /* 0x00000006120f7c24 */ /* 0x002fe4000f8e02ff */
[----:B------:R-:W-:Y:S02]  /*1180*/  IMAD R11, R4, UR6, RZ ;  /* 0x00000006040b7c24 */ /* 0x000fe4000f8e02ff */
[----:B----4-:R-:W-:-:S03]  /*1190*/  IMAD R17, R10, UR6, RZ ;  /* 0x000000060a117c24 */ /* 0x010fc6000f8e02ff */
[----:B------:R2:W-:Y:S01]  /*11a0*/  STG.E desc[UR4][R2.64+0x150], R11 ;  /* 0x0001500b02007986 */ /* 0x0005e2000c101904 */
[----:B------:R-:W-:Y:S02]  /*11b0*/  IMAD R13, R24, UR6, RZ ;  /* 0x00000006180d7c24 */ /* 0x000fe4000f8e02ff */
[----:B------:R-:W-:Y:S01]  /*11c0*/  IMAD R25, R25, UR6, RZ ;  /* 0x0000000619197c24 */ /* 0x000fe2000f8e02ff */
[----:B------:R-:W-:Y:S04]  /*11d0*/  STG.E desc[UR4][R2.64+0x12c], R12 ;  /* 0x00012c0c02007986 */ /* 0x000fe8000c101904 */
[----:B------:R-:W-:Y:S01]  /*11e0*/  STG.E desc[UR4][R2.64+0x14c], R8 ;  /* 0x00014c0802007986 */ /* 0x000fe2000c101904 */
[----:B--2---:R-:W-:-:S03]  /*11f0*/  IMAD R11, R26, UR6, RZ ;  /* 0x000000061a0b7c24 */ /* 0x004fc6000f8e02ff */
[----:B------:R-:W-:Y:S04]  /*1200*/  STG.E desc[UR4][R2.64+0x158], R23 ;  /* 0x0001581702007986 */ /* 0x000fe8000c101904 */
[----:B------:R-:W-:Y:S01]  /*1210*/  STG.E desc[UR4][R2.64+0x15c], R27 ;  /* 0x00015c1b02007986 */ /* 0x000fe2000c101904 */
[----:B---3--:R-:W-:-:S03]  /*1220*/  IMAD R29, R0, UR6, RZ ;  /* 0x00000006001d7c24 */ /* 0x008fc6000f8e02ff */
[----:B------:R-:W-:Y:S01]  /*1230*/  STG.E desc[UR4][R2.64+0x160], R21 ;  /* 0x0001601502007986 */ /* 0x000fe2000c101904 */
[----:B------:R-:W-:-:S03]  /*1240*/  IMAD R5, R5, UR6, RZ ;  /* 0x0000000605057c24 */ /* 0x000fc6000f8e02ff */
[----:B------:R-:W-:Y:S04]  /*1250*/  STG.E desc[UR4][R2.64+0x164], R19 ;  /* 0x0001641302007986 */ /* 0x000fe8000c101904 */
[----:B------:R-:W-:Y:S01]  /*1260*/  STG.E desc[UR4][R2.64+0x168], R7 ;  /* 0x0001680702007986 */ /* 0x000fe2000c101904 */
[----:B------:R-:W-:-:S03]  /*1270*/  IMAD R9, R9, UR6, RZ ;  /* 0x0000000609097c24 */ /* 0x000fc6000f8e02ff */
[----:B------:R-:W-:Y:S04]  /*1280*/  STG.E desc[UR4][R2.64+0x16c], R15 ;  /* 0x00016c0f02007986 */ /* 0x000fe8000c101904 */
[----:B------:R-:W-:Y:S04]  /*1290*/  STG.E desc[UR4][R2.64+0x170], R17 ;  /* 0x0001701102007986 */ /* 0x000fe8000c101904 */
[----:B------:R-:W-:Y:S04]  /*12a0*/  STG.E desc[UR4][R2.64+0x174], R29 ;  /* 0x0001741d02007986 */ /* 0x000fe8000c101904 */
[----:B------:R-:W-:Y:S04]  /*12b0*/  STG.E desc[UR4][R2.64+0x178], R11 ;  /* 0x0001780b02007986 */ /* 0x000fe8000c101904 */
[----:B------:R-:W-:Y:S04]  /*12c0*/  STG.E desc[UR4][R2.64+0x17c], R13 ;  /* 0x00017c0d02007986 */ /* 0x000fe8000c101904 */
[----:B------:R-:W-:Y:S04]  /*12d0*/  STG.E desc[UR4][R2.64+0x180], R25 ;  /* 0x0001801902007986 */ /* 0x000fe8000c101904 */
[----:B------:R-:W-:Y:S04]  /*12e0*/  STG.E desc[UR4][R2.64+0x184], R9 ;  /* 0x0001840902007986 */ /* 0x000fe8000c101904 */
[----:B------:R-:W-:Y:S01]  /*12f0*/  STG.E desc[UR4][R2.64+0x188], R5 ;  /* 0x0001880502007986 */ /* 0x000fe2000c101904 */
[----:B------:R-:W-:Y:S05]  /*1300*/  EXIT ;  /* 0x000000000000794d */ /* 0x000fea0003800000 */
.L_x_0:
[----:B------:R-:W-:-:S00]  /*1310*/  BRA `(.L_x_0) ;  /* 0xfffffffc00fc7947 */ /* 0x000fc0000383ffff */
[----:B------:R-:W-:-:S00]  /*1320*/  NOP ;  /* 0x0000000000007918 */ /* 0x000fc00000000000 */
        /* <DEDUP_REMOVED lines=13> */
.L_x_1:


//--------------------- .nv.shared.reserved.0     --------------------------
	.section	.nv.shared.reserved.0,"aw",@nobits
	.weak		__nv_reservedSMEM_offset_0_alias
	.size		__nv_reservedSMEM_offset_0_alias, 0, 64
	.other		__nv_reservedSMEM_offset_0_alias,@"STO_CUDA_RESERVED_SHARED STV_DEFAULT"
__nv_reservedSMEM_offset_0_alias:
	.zero		0
	.zero		64


//--------------------- .nv.constant0._Z3fooPii   --------------------------
	.section	.nv.constant0._Z3fooPii,"a",@progbits
	.sectionflags	@""
	.align	4
.nv.constant0._Z3fooPii:
	.zero		908


//--------------------- SYMBOLS --------------------------

	.type		.nv.reservedSmem.offset0,@object
	.size		.nv.reservedSmem.offset0,0x4
